	.headerflags	@"EF_CUDA_TEXMODE_UNIFIED EF_CUDA_64BIT_ADDRESS EF_CUDA_ACCELERATORS EF_CUDA_SM90 EF_CUDA_VIRTUAL_SM(EF_CUDA_SM90)"
	.elftype	@"ET_EXEC"


//--------------------- .nv.info                  --------------------------
	.section	.nv.info,"",@"SHT_CUDA_INFO"
	.align	4


	//----- nvinfo : EIATTR_REGCOUNT
	.align		4
        /*0000*/ 	.byte	0x04, 0x2f
        /*0002*/ 	.short	(.L_3 - .L_2)
	.align		4
.L_2:
        /*0004*/ 	.word	index@(triton_poi_fused__native_batch_norm_legit_no_training_add_relu_threshold_backward_21)
        /*0008*/ 	.word	0x00000012


	//----- nvinfo : EIATTR_MIN_STACK_SIZE
	.align		4
.L_3:
        /*000c*/ 	.byte	0x04, 0x12
        /*000e*/ 	.short	(.L_5 - .L_4)
	.align		4
.L_4:
        /*0010*/ 	.word	index@(triton_poi_fused__native_batch_norm_legit_no_training_add_relu_threshold_backward_21)
        /*0014*/ 	.word	0x00000000


	//----- nvinfo : EIATTR_FRAME_SIZE
	.align		4
.L_5:
        /*0018*/ 	.byte	0x04, 0x11
        /*001a*/ 	.short	(.L_7 - .L_6)
	.align		4
.L_6:
        /*001c*/ 	.word	index@(triton_poi_fused__native_batch_norm_legit_no_training_add_relu_threshold_backward_21)
        /*0020*/ 	.word	0x00000000


	//----- nvinfo : EIATTR_MIN_STACK_SIZE
	.align		4
.L_7:
        /*0024*/ 	.byte	0x04, 0x12
        /*0026*/ 	.short	(.L_9 - .L_8)
	.align		4
.L_8:
        /*0028*/ 	.word	index@(triton_poi_fused__native_batch_norm_legit_no_training_add_relu_threshold_backward_21)
        /*002c*/ 	.word	0x00000000
.L_9:


//--------------------- .nv.info.triton_poi_fused__native_batch_norm_legit_no_training_add_relu_threshold_backward_21 --------------------------
	.section	.nv.info.triton_poi_fused__native_batch_norm_legit_no_training_add_relu_threshold_backward_21,"",@"SHT_CUDA_INFO"
	.sectionflags	@""
	.align	4


	//----- nvinfo : EIATTR_CUDA_API_VERSION
	.align		4
        /*0000*/ 	.byte	0x04, 0x37
        /*0002*/ 	.short	(.L_11 - .L_10)
.L_10:
        /*0004*/ 	.word	0x0000007c


	//----- nvinfo : EIATTR_KPARAM_INFO
	.align		4
.L_11:
        /*0008*/ 	.byte	0x04, 0x17
        /*000a*/ 	.short	(.L_13 - .L_12)
.L_12:
        /*000c*/ 	.word	0x00000000
        /*0010*/ 	.short	0x0008
        /*0012*/ 	.short	0x0040
        /*0014*/ 	.byte	0x00, 0xf0, 0x11, 0x00


	//----- nvinfo : EIATTR_KPARAM_INFO
	.align		4
.L_13:
        /*0018*/ 	.byte	0x04, 0x17
        /*001a*/ 	.short	(.L_15 - .L_14)
.L_14:
        /*001c*/ 	.word	0x00000000
        /*0020*/ 	.short	0x0007
        /*0022*/ 	.short	0x0038
        /*0024*/ 	.byte	0x00, 0xf4, 0x21, 0x00


	//----- nvinfo : EIATTR_KPARAM_INFO
	.align		4
.L_15:
        /*0028*/ 	.byte	0x04, 0x17
        /*002a*/ 	.short	(.L_17 - .L_16)
.L_16:
        /*002c*/ 	.word	0x00000000
        /*0030*/ 	.short	0x0006
        /*0032*/ 	.short	0x0030
        /*0034*/ 	.byte	0x00, 0xf4, 0x21, 0x00


	//----- nvinfo : EIATTR_KPARAM_INFO
	.align		4
.L_17:
        /*0038*/ 	.byte	0x04, 0x17
        /*003a*/ 	.short	(.L_19 - .L_18)
.L_18:
        /*003c*/ 	.word	0x00000000
        /*0040*/ 	.short	0x0005
        /*0042*/ 	.short	0x0028
        /*0044*/ 	.byte	0x00, 0xf4, 0x21, 0x00


	//----- nvinfo : EIATTR_KPARAM_INFO
	.align		4
.L_19:
        /*0048*/ 	.byte	0x04, 0x17
        /*004a*/ 	.short	(.L_21 - .L_20)
.L_20:
        /*004c*/ 	.word	0x00000000
        /*0050*/ 	.short	0x0004
        /*0052*/ 	.short	0x0020
        /*0054*/ 	.byte	0x00, 0xf4, 0x21, 0x00


	//----- nvinfo : EIATTR_KPARAM_INFO
	.align		4
.L_21:
        /*0058*/ 	.byte	0x04, 0x17
        /*005a*/ 	.short	(.L_23 - .L_22)
.L_22:
        /*005c*/ 	.word	0x00000000
        /*0060*/ 	.short	0x0003
        /*0062*/ 	.short	0x0018
        /*0064*/ 	.byte	0x00, 0xf4, 0x21, 0x00


	//----- nvinfo : EIATTR_KPARAM_INFO
	.align		4
.L_23:
        /*0068*/ 	.byte	0x04, 0x17
        /*006a*/ 	.short	(.L_25 - .L_24)
.L_24:
        /*006c*/ 	.word	0x00000000
        /*0070*/ 	.short	0x0002
        /*0072*/ 	.short	0x0010
        /*0074*/ 	.byte	0x00, 0xf4, 0x21, 0x00


	//----- nvinfo : EIATTR_KPARAM_INFO
	.align		4
.L_25:
        /*0078*/ 	.byte	0x04, 0x17
        /*007a*/ 	.short	(.L_27 - .L_26)
.L_26:
        /*007c*/ 	.word	0x00000000
        /*0080*/ 	.short	0x0001
        /*0082*/ 	.short	0x0008
        /*0084*/ 	.byte	0x00, 0xf4, 0x21, 0x00


	//----- nvinfo : EIATTR_KPARAM_INFO
	.align		4
.L_27:
        /*0088*/ 	.byte	0x04, 0x17
        /*008a*/ 	.short	(.L_29 - .L_28)
.L_28:
        /*008c*/ 	.word	0x00000000
        /*0090*/ 	.short	0x0000
        /*0092*/ 	.short	0x0000
        /*0094*/ 	.byte	0x00, 0xf4, 0x21, 0x00


	//----- nvinfo : EIATTR_SPARSE_MMA_MASK
	.align		4
.L_29:
        /*0098*/ 	.byte	0x03, 0x50
        /*009a*/ 	.short	0x0000


	//----- nvinfo : EIATTR_MAXREG_COUNT
	.align		4
        /*009c*/ 	.byte	0x03, 0x1b
        /*009e*/ 	.short	0x00ff


	//----- nvinfo : EIATTR_EXIT_INSTR_OFFSETS
	.align		4
        /*00a0*/ 	.byte	0x04, 0x1c
        /*00a2*/ 	.short	(.L_31 - .L_30)


	//   ....[0]....
.L_30:
        /*00a4*/ 	.word	0x000004b0


	//----- nvinfo : EIATTR_REQNTID
	.align		4
.L_31:
        /*00a8*/ 	.byte	0x04, 0x10
        /*00aa*/ 	.short	(.L_33 - .L_32)
.L_32:
        /*00ac*/ 	.word	0x00000080
        /*00b0*/ 	.word	0x00000001
        /*00b4*/ 	.word	0x00000001


	//----- nvinfo : EIATTR_CBANK_PARAM_SIZE
	.align		4
.L_33:
        /*00b8*/ 	.byte	0x03, 0x19
        /*00ba*/ 	.short	0x0044


	//----- nvinfo : EIATTR_PARAM_CBANK
	.align		4
        /*00bc*/ 	.byte	0x04, 0x0a
        /*00be*/ 	.short	(.L_35 - .L_34)
	.align		4
.L_34:
        /*00c0*/ 	.word	index@(.nv.constant0.triton_poi_fused__native_batch_norm_legit_no_training_add_relu_threshold_backward_21)
        /*00c4*/ 	.short	0x0210
        /*00c6*/ 	.short	0x0044


	//----- nvinfo : EIATTR_SW_WAR
	.align		4
.L_35:
        /*00c8*/ 	.byte	0x04, 0x36
        /*00ca*/ 	.short	(.L_37 - .L_36)
.L_36:
        /*00cc*/ 	.word	0x00000008
.L_37:


//--------------------- .nv.callgraph             --------------------------
	.section	.nv.callgraph,"",@"SHT_CUDA_CALLGRAPH"
	.align	4
	.sectionentsize	8
	.align		4
        /*0000*/ 	.word	0x00000000
	.align		4
        /*0004*/ 	.word	0xffffffff
	.align		4
        /*0008*/ 	.word	0x00000000
	.align		4
        /*000c*/ 	.word	0xfffffffe
	.align		4
        /*0010*/ 	.word	0x00000000
	.align		4
        /*0014*/ 	.word	0xfffffffd
	.align		4
        /*0018*/ 	.word	0x00000000
	.align		4
        /*001c*/ 	.word	0xfffffffc


//--------------------- .nv.constant4             --------------------------
	.section	.nv.constant4,"a",@progbits
	.align	8
	.align		8
.nv.constant4:
        /*0000*/ 	.dword	_$_str
	.align		8
        /*0008*/ 	.dword	_$_str_$_2


//--------------------- .text.triton_poi_fused__native_batch_norm_legit_no_training_add_relu_threshold_backward_21 --------------------------
	.section	.text.triton_poi_fused__native_batch_norm_legit_no_training_add_relu_threshold_backward_21,"ax",@progbits
	.align	128
        .global         triton_poi_fused__native_batch_norm_legit_no_training_add_relu_threshold_backward_21
        .type           triton_poi_fused__native_batch_norm_legit_no_training_add_relu_threshold_backward_21,@function
        .size           triton_poi_fused__native_batch_norm_legit_no_training_add_relu_threshold_backward_21,(.L_x_1 - triton_poi_fused__native_batch_norm_legit_no_training_add_relu_threshold_backward_21)
        .other          triton_poi_fused__native_batch_norm_legit_no_training_add_relu_threshold_backward_21,@"STO_CUDA_ENTRY STV_DEFAULT"
triton_poi_fused__native_batch_norm_legit_no_training_add_relu_threshold_backward_21:
.text.triton_poi_fused__native_batch_norm_legit_no_training_add_relu_threshold_backward_21:
[----:B------:R-:W-:Y:S01]  /*0000*/  LDC R1, c[0x0][0x28] ;  /* 0x00000a00ff017b82 */ /* 0x000fe20000000800 */
[----:B------:R-:W1:Y:S07]  /*0010*/  S2R R0, SR_TID.X ;  /* 0x0000000000007919 */ /* 0x000e6e0000002100 */
[----:B------:R-:W2:Y:S01]  /*0020*/  LDC.64 R2, c[0x0][0x220] ;  /* 0x00008800ff027b82 */ /* 0x000ea20000000a00 */
[----:B------:R-:W-:Y:S01]  /*0030*/  ULDC.64 UR4, c[0x0][0x208] ;  /* 0x0000820000047ab9 */ /* 0x000fe20000000a00 */
[----:B------:R-:W-:Y:S01]  /*0040*/  ULDC.64 UR6, c[0x0][0x248] ;  /* 0x0000920000067ab9 */ /* 0x000fe20000000a00 */
[----:B------:R-:W3:Y:S05]  /*0050*/  S2R R7, SR_CTAID.X ;  /* 0x0000000000077919 */ /* 0x000eea0000002500 */
[----:B------:R-:W4:Y:S08]  /*0060*/  LDC.64 R8, c[0x0][0x228] ;  /* 0x00008a00ff087b82 */ /* 0x000f300000000a00 */
[----:B------:R-:W5:Y:S08]  /*0070*/  LDC.64 R10, c[0x0][0x230] ;  /* 0x00008c00ff0a7b82 */ /* 0x000f700000000a00 */
[----:B------:R-:W4:Y:S01]  /*0080*/  LDC.64 R12, c[0x0][0x238] ;  /* 0x00008e00ff0c7b82 */ /* 0x000f220000000a00 */
[----:B-1----:R-:W-:-:S02]  /*0090*/  SHF.L.U32 R0, R0, 0x1, RZ ;  /* 0x0000000100007819 */ /* 0x002fc400000006ff */
[----:B---3--:R-:W-:Y:S02]  /*00a0*/  SHF.R.S32.HI R5, RZ, 0x17, R7 ;  /* 0x00000017ff057819 */ /* 0x008fe40000011407 */
[----:B------:R-:W-:Y:S02]  /*00b0*/  LOP3.LUT R0, R0, 0xfe, RZ, 0xc0, !PT ;  /* 0x000000fe00007812 */ /* 0x000fe400078ec0ff */
[----:B------:R-:W-:Y:S02]  /*00c0*/  SGXT R5, R5, 0x1 ;  /* 0x000000010505781a */ /* 0x000fe40000000200 */
[----:B------:R-:W-:Y:S02]  /*00d0*/  LEA R0, R7, R0, 0x8 ;  /* 0x0000000007007211 */ /* 0x000fe400078e40ff */
[----:B------:R-:W1:Y:S02]  /*00e0*/  LDC.64 R6, c[0x0][0x218] ;  /* 0x00008600ff067b82 */ /* 0x000e640000000a00 */
[----:B------:R-:W-:-:S04]  /*00f0*/  LEA.HI R5, R5, R0, RZ, 0x9 ;  /* 0x0000000005057211 */ /* 0x000fc800078f48ff */
[----:B------:R-:W-:-:S04]  /*0100*/  LOP3.LUT R5, R5, 0xfffffe00, RZ, 0xc0, !PT ;  /* 0xfffffe0005057812 */ /* 0x000fc800078ec0ff */
[----:B------:R-:W-:Y:S02]  /*0110*/  IADD3 R15, R0, -R5, RZ ;  /* 0x80000005000f7210 */ /* 0x000fe40007ffe0ff */
[----:B------:R-:W3:Y:S03]  /*0120*/  LDC.64 R4, c[0x0][0x210] ;  /* 0x00008400ff047b82 */ /* 0x000ee60000000a00 */
[----:B--2---:R-:W-:-:S06]  /*0130*/  IMAD.WIDE R2, R15, 0x4, R2 ;  /* 0x000000040f027825 */ /* 0x004fcc00078e0202 */
[----:B------:R-:W2:Y:S01]  /*0140*/  LDG.E.EL.64 R2, desc[UR4][R2.64] ;  /* 0x0000000402027981 */ /* 0x000ea2000c2e1b00 */
[----:B-1----:R-:W-:-:S04]  /*0150*/  IMAD.WIDE R6, R15, 0x4, R6 ;  /* 0x000000040f067825 */ /* 0x002fc800078e0206 */
[C---:B----4-:R-:W-:Y:S02]  /*0160*/  IMAD.WIDE R8, R15.reuse, 0x4, R8 ;  /* 0x000000040f087825 */ /* 0x050fe400078e0208 */
[----:B------:R-:W4:Y:S02]  /*0170*/  LDG.E.EL.64 R6, desc[UR4][R6.64] ;  /* 0x0000000406067981 */ /* 0x000f24000c2e1b00 */
[----:B-----5:R-:W-:Y:S02]  /*0180*/  IMAD.WIDE R10, R15, 0x4, R10 ;  /* 0x000000040f0a7825 */ /* 0x020fe400078e020a */
[----:B------:R-:W5:Y:S02]  /*0190*/  LDG.E.EL.64 R8, desc[UR4][R8.64] ;  /* 0x0000000408087981 */ /* 0x000f64000c2e1b00 */
[C---:B---3--:R-:W-:Y:S02]  /*01a0*/  IMAD.WIDE R4, R0.reuse, 0x4, R4 ;  /* 0x0000000400047825 */ /* 0x048fe400078e0204 */
[----:B------:R-:W5:Y:S04]  /*01b0*/  LDG.E.EL.64 R10, desc[UR4][R10.64] ;  /* 0x000000040a0a7981 */ /* 0x000f68000c2e1b00 */
[----:B------:R-:W4:Y:S01]  /*01c0*/  LDG.E.64 R4, desc[UR4][R4.64] ;  /* 0x0000000404047981 */ /* 0x000f22000c1e1b00 */
[----:B0-----:R-:W-:-:S06]  /*01d0*/  IMAD.WIDE R12, R0, 0x4, R12 ;  /* 0x00000004000c7825 */ /* 0x001fcc00078e020c */
[----:B------:R-:W3:Y:S01]  /*01e0*/  LDG.E.64 R12, desc[UR4][R12.64] ;  /* 0x000000040c0c7981 */ /* 0x000ee2000c1e1b00 */
[----:B--2---:R-:W-:Y:S01]  /*01f0*/  FADD R2, R2, 9.9999997473787516356e-06 ;  /* 0x3727c5ac02027421 */ /* 0x004fe20000000000 */
[----:B------:R-:W-:-:S03]  /*0200*/  FADD R3, R3, 9.9999997473787516356e-06 ;  /* 0x3727c5ac03037421 */ /* 0x000fc60000000000 */
[----:B------:R-:W0:Y:S08]  /*0210*/  MUFU.SQRT R14, R2 ;  /* 0x00000002000e7308 */ /* 0x000e300000002000 */
[----:B------:R-:W1:Y:S01]  /*0220*/  MUFU.SQRT R15, R3 ;  /* 0x00000003000f7308 */ /* 0x000e620000002000 */
[C---:B0-----:R-:W-:Y:S02]  /*0230*/  FSETP.GT.AND P0, PT, R14.reuse, 8.50705917302346158658e+37, PT ;  /* 0x7e8000000e00780b */ /* 0x041fe40003f04000 */
[----:B------:R-:W-:-:S02]  /*0240*/  FSETP.GEU.AND P2, PT, R14, 1.175494350822287508e-38, PT ;  /* 0x008000000e00780b */ /* 0x000fc40003f4e000 */
[C---:B-1----:R-:W-:Y:S02]  /*0250*/  FSETP.GT.AND P1, PT, R15.reuse, 8.50705917302346158658e+37, PT ;  /* 0x7e8000000f00780b */ /* 0x042fe40003f24000 */
[----:B------:R-:W-:-:S07]  /*0260*/  FSETP.GEU.AND P3, PT, R15, 1.175494350822287508e-38, PT ;  /* 0x008000000f00780b */ /* 0x000fce0003f6e000 */
[----:B------:R-:W-:Y:S01]  /*0270*/  @P0 FMUL R14, R14, 0.25 ;  /* 0x3e8000000e0e0820 */ /* 0x000fe20000400000 */
[----:B------:R-:W-:-:S03]  /*0280*/  HFMA2.MMA R2, -RZ, RZ, 1.625, 0 ;  /* 0x3e800000ff027435 */ /* 0x000fc600000001ff */
[----:B------:R-:W-:Y:S01]  /*0290*/  @!P2 FMUL R14, R14, 16777216 ;  /* 0x4b8000000e0ea820 */ /* 0x000fe20000400000 */
[----:B------:R-:W-:-:S04]  /*02a0*/  @P1 FMUL R15, R15, 0.25 ;  /* 0x3e8000000f0f1820 */ /* 0x000fc80000400000 */
[----:B------:R-:W-:Y:S01]  /*02b0*/  @!P3 FMUL R15, R15, 16777216 ;  /* 0x4b8000000f0fb820 */ /* 0x000fe20000400000 */
[----:B------:R-:W0:Y:S01]  /*02c0*/  MUFU.RCP R14, R14 ;  /* 0x0000000e000e7308 */ /* 0x000e220000001000 */
[----:B------:R-:W-:-:S07]  /*02d0*/  FSEL R3, R2, 1, P0 ;  /* 0x3f80000002037808 */ /* 0x000fce0000000000 */
[----:B------:R-:W1:Y:S01]  /*02e0*/  MUFU.RCP R15, R15 ;  /* 0x0000000f000f7308 */ /* 0x000e620000001000 */
[----:B------:R-:W-:Y:S01]  /*02f0*/  FSEL R2, R2, 1, P1 ;  /* 0x3f80000002027808 */ /* 0x000fe20000800000 */
[----:B------:R-:W-:Y:S01]  /*0300*/  @!P2 FMUL R3, R3, 16777216 ;  /* 0x4b8000000303a820 */ /* 0x000fe20000400000 */
[----:B----4-:R-:W-:-:S03]  /*0310*/  FADD R4, R4, -R6 ;  /* 0x8000000604047221 */ /* 0x010fc60000000000 */
[----:B------:R-:W-:Y:S01]  /*0320*/  @!P3 FMUL R2, R2, 16777216 ;  /* 0x4b8000000202b820 */ /* 0x000fe20000400000 */
[----:B0-----:R-:W-:Y:S01]  /*0330*/  FMUL R3, R14, R3 ;  /* 0x000000030e037220 */ /* 0x001fe20000400000 */
[----:B------:R-:W-:-:S03]  /*0340*/  FADD R5, R5, -R7 ;  /* 0x8000000705057221 */ /* 0x000fc60000000000 */
[----:B------:R-:W-:Y:S01]  /*0350*/  FMUL R7, R3, R4 ;  /* 0x0000000403077220 */ /* 0x000fe20000400000 */
[----:B-1----:R-:W-:-:S03]  /*0360*/  FMUL R2, R15, R2 ;  /* 0x000000020f027220 */ /* 0x002fc60000400000 */
[----:B-----5:R-:W-:Y:S01]  /*0370*/  FFMA R7, R8, R7, R10 ;  /* 0x0000000708077223 */ /* 0x020fe2000000000a */
[----:B------:R-:W-:Y:S02]  /*0380*/  FMUL R4, R2, R5 ;  /* 0x0000000502047220 */ /* 0x000fe40000400000 */
[----:B------:R-:W0:Y:S02]  /*0390*/  LDC.64 R2, c[0x0][0x240] ;  /* 0x00009000ff027b82 */ /* 0x000e240000000a00 */
[----:B------:R-:W-:Y:S01]  /*03a0*/  FFMA R4, R9, R4, R11 ;  /* 0x0000000409047223 */ /* 0x000fe2000000000b */
[----:B---3--:R-:W-:Y:S01]  /*03b0*/  FSETP.GEU.AND P1, PT, R7, -R12, PT ;  /* 0x8000000c0700720b */ /* 0x008fe20003f2e000 */
[----:B------:R-:W-:Y:S02]  /*03c0*/  FADD R7, R12, R7 ;  /* 0x000000070c077221 */ /* 0x000fe40000000000 */
[----:B------:R-:W-:Y:S01]  /*03d0*/  FADD R5, R13, R4 ;  /* 0x000000040d057221 */ /* 0x000fe20000000000 */
[----:B------:R-:W-:-:S02]  /*03e0*/  FSETP.GEU.AND P0, PT, R4, -R13, PT ;  /* 0x8000000d0400720b */ /* 0x000fc40003f0e000 */
[----:B------:R-:W-:Y:S02]  /*03f0*/  FSEL R6, R7, RZ, P1 ;  /* 0x000000ff07067208 */ /* 0x000fe40000800000 */
[----:B------:R-:W-:Y:S02]  /*0400*/  FSEL R7, R5, RZ, P0 ;  /* 0x000000ff05077208 */ /* 0x000fe40000000000 */
[----:B------:R-:W-:Y:S02]  /*0410*/  FSETP.GTU.AND P1, PT, R6, RZ, PT ;  /* 0x000000ff0600720b */ /* 0x000fe40003f2c000 */
[----:B------:R-:W-:Y:S02]  /*0420*/  FSETP.GTU.AND P0, PT, R7, RZ, PT ;  /* 0x000000ff0700720b */ /* 0x000fe40003f0c000 */
[----:B------:R-:W-:Y:S02]  /*0430*/  IADD3 R4, P2, R0, UR6, RZ ;  /* 0x0000000600047c10 */ /* 0x000fe4000ff5e0ff */
[----:B------:R-:W-:-:S02]  /*0440*/  SEL R8, RZ, 0x1, P1 ;  /* 0x00000001ff087807 */ /* 0x000fc40000800000 */
[----:B------:R-:W-:Y:S02]  /*0450*/  SEL R9, RZ, 0x100, P0 ;  /* 0x00000100ff097807 */ /* 0x000fe40000000000 */
[C---:B------:R-:W-:Y:S01]  /*0460*/  LEA.HI.X.SX32 R5, R0.reuse, UR7, 0x1, P2 ;  /* 0x0000000700057c11 */ /* 0x040fe200090f0eff */
[----:B0-----:R-:W-:Y:S01]  /*0470*/  IMAD.WIDE R2, R0, 0x4, R2 ;  /* 0x0000000400027825 */ /* 0x001fe200078e0202 */
[----:B------:R-:W-:-:S04]  /*0480*/  IADD3 R9, R8, R9, RZ ;  /* 0x0000000908097210 */ /* 0x000fc80007ffe0ff */
[----:B------:R-:W-:Y:S04]  /*0490*/  STG.E.64 desc[UR4][R2.64], R6 ;  /* 0x0000000602007986 */ /* 0x000fe8000c101b04 */
[----:B------:R-:W-:Y:S01]  /*04a0*/  STG.E.U16 desc[UR4][R4.64], R9 ;  /* 0x0000000904007986 */ /* 0x000fe2000c101504 */
[----:B------:R-:W-:Y:S05]  /*04b0*/  EXIT ;  /* 0x000000000000794d */ /* 0x000fea0003800000 */
.L_x_0:
[----:B------:R-:W-:-:S00]  /*04c0*/  BRA `(.L_x_0) ;  /* 0xfffffffc00fc7947 */ /* 0x000fc0000383ffff */
[----:B------:R-:W-:-:S00]  /*04d0*/  NOP ;  /* 0x0000000000007918 */ /* 0x000fc00000000000 */
        /* <DEDUP_REMOVED lines=10> */
.L_x_1:


//--------------------- .nv.global.init           --------------------------
	.section	.nv.global.init,"aw",@progbits
.nv.global.init:
	.type		_$_str,@object
	.size		_$_str,(_$_str_$_2 - _$_str)
_$_str:
        /*0000*/ 	.byte	0x5f, 0x5f, 0x43, 0x55, 0x44, 0x41, 0x5f, 0x46, 0x54, 0x5a, 0x00
	.type		_$_str_$_2,@object
	.size		_$_str_$_2,(.L_1 - _$_str_$_2)
_$_str_$_2:
        /*000b*/ 	.byte	0x5f, 0x5f, 0x43, 0x55, 0x44, 0x41, 0x5f, 0x50, 0x52, 0x45, 0x43, 0x5f, 0x53, 0x51, 0x52, 0x54
        /*001b*/ 	.byte	0x00
.L_1:


//--------------------- .nv.constant0.triton_poi_fused__native_batch_norm_legit_no_training_add_relu_threshold_backward_21 --------------------------
	.section	.nv.constant0.triton_poi_fused__native_batch_norm_legit_no_training_add_relu_threshold_backward_21,"a",@progbits
	.sectionflags	@""
	.align	4
.nv.constant0.triton_poi_fused__native_batch_norm_legit_no_training_add_relu_threshold_backward_21:
	.zero		596
